//
// Generated by NVIDIA NVVM Compiler
//
// Compiler Build ID: CL-36424714
// Cuda compilation tools, release 13.0, V13.0.88
// Based on NVVM 20.0.0
//

.version 9.0
.target sm_100
.address_size 64

	// .globl	_Z6piCalkPdS_iPi
.global .align 4 .b8 precalc_xorwow_matrix[102400];
.global .align 4 .b8 precalc_xorwow_offset_matrix[102400];
.global .align 4 .b8 mrg32k3aM1[2304];
.global .align 4 .b8 mrg32k3aM2[2304];
.global .align 4 .b8 mrg32k3aM1SubSeq[2016];
.global .align 4 .b8 mrg32k3aM2SubSeq[2016];
.global .align 4 .b8 mrg32k3aM1Seq[2304];
.global .align 4 .b8 mrg32k3aM2Seq[2304];
.const .align 8 .b8 __cr_lgamma_table[72];

.visible .entry _Z6piCalkPdS_iPi(
	.param .u64 .ptr .align 1 _Z6piCalkPdS_iPi_param_0,
	.param .u64 .ptr .align 1 _Z6piCalkPdS_iPi_param_1,
	.param .u32 _Z6piCalkPdS_iPi_param_2,
	.param .u64 .ptr .align 1 _Z6piCalkPdS_iPi_param_3
)
{


	ret;

}
	// .globl	_Z6randomjPi
.visible .entry _Z6randomjPi(
	.param .u32 _Z6randomjPi_param_0,
	.param .u64 .ptr .align 1 _Z6randomjPi_param_1
)
{
	.reg .b32 	%r<19>;
	.reg .b64 	%rd<3>;

	ld.param.u32 	%r1, [_Z6randomjPi_param_0];
	ld.param.u64 	%rd1, [_Z6randomjPi_param_1];
	xor.b32  	%r2, %r1, -1429050551;
	mul.lo.s32 	%r3, %r2, 1099087573;
	add.s32 	%r4, %r3, 123456789;
	add.s32 	%r5, %r3, 5783321;
	cvta.to.global.u64 	%rd2, %rd1;
	shr.u32 	%r6, %r4, 2;
	xor.b32  	%r7, %r6, %r4;
	shl.b32 	%r8, %r5, 4;
	shl.b32 	%r9, %r7, 1;
	xor.b32  	%r10, %r8, %r9;
	xor.b32  	%r11, %r10, %r5;
	xor.b32  	%r12, %r11, %r7;
	add.s32 	%r13, %r3, %r12;
	add.s32 	%r14, %r13, -637770787;
	mul.hi.u32 	%r15, %r14, 274877907;
	shr.u32 	%r16, %r15, 6;
	mul.lo.s32 	%r17, %r16, 1000;
	sub.s32 	%r18, %r14, %r17;
	st.global.u32 	[%rd2], %r18;
	ret;

}


// ===== COMPILED SASS (sm_100) =====

	.target	sm_100

	.elftype	@"ET_EXEC"


//--------------------- .note.nv.tkinfo           --------------------------
	.section	.note.nv.tkinfo,"",@"SHT_NOTE"
	.sectionflags	@"SHF_NOTE_NV_TKINFO"
	.tkinfo
        /*0018*/ 	.word	0x00000002
        /*0030*/ 	.string	""
        /*0030*/ 	.string	"ptxas"
        /*0030*/ 	.string	"Cuda compilation tools, release 13.0, V13.0.88"
        /*0030*/ 	.string	"Build cuda_13.0.r13.0/compiler.36424714_0"
        /*0030*/ 	.string	"-arch sm_100 -m 64 "



//--------------------- .note.nv.cuinfo           --------------------------
	.section	.note.nv.cuinfo,"",@"SHT_NOTE"
	.sectionflags	@"SHF_NOTE_NV_CUINFO"
        /*0018*/ 	.short	0x0002
        /*001a*/ 	.short	0x0064
        /*001c*/ 	.short	0x0082
	.zero		2


//--------------------- .nv.info                  --------------------------
	.section	.nv.info,"",@"SHT_CUDA_INFO"
	.align	4


	//----- nvinfo : EIATTR_REGCOUNT
	.align		4
        /*0000*/ 	.byte	0x04, 0x2f
        /*0002*/ 	.short	(.L_10 - .L_9)
	.align		4
.L_9:
        /*0004*/ 	.word	index@(_Z6piCalkPdS_iPi)
        /*0008*/ 	.word	0x00000004


	//----- nvinfo : EIATTR_FRAME_SIZE
	.align		4
.L_10:
        /*000c*/ 	.byte	0x04, 0x11
        /*000e*/ 	.short	(.L_12 - .L_11)
	.align		4
.L_11:
        /*0010*/ 	.word	index@(_Z6piCalkPdS_iPi)
        /*0014*/ 	.word	0x00000000


	//----- nvinfo : EIATTR_REGCOUNT
	.align		4
.L_12:
        /*0018*/ 	.byte	0x04, 0x2f
        /*001a*/ 	.short	(.L_14 - .L_13)
	.align		4
.L_13:
        /*001c*/ 	.word	index@(_Z6randomjPi)
        /*0020*/ 	.word	0x00000008


	//----- nvinfo : EIATTR_FRAME_SIZE
	.align		4
.L_14:
        /*0024*/ 	.byte	0x04, 0x11
        /*0026*/ 	.short	(.L_16 - .L_15)
	.align		4
.L_15:
        /*0028*/ 	.word	index@(_Z6randomjPi)
        /*002c*/ 	.word	0x00000000


	//----- nvinfo : EIATTR_MIN_STACK_SIZE
	.align		4
.L_16:
        /*0030*/ 	.byte	0x04, 0x12
        /*0032*/ 	.short	(.L_18 - .L_17)
	.align		4
.L_17:
        /*0034*/ 	.word	index@(_Z6randomjPi)
        /*0038*/ 	.word	0x00000000


	//----- nvinfo : EIATTR_MIN_STACK_SIZE
	.align		4
.L_18:
        /*003c*/ 	.byte	0x04, 0x12
        /*003e*/ 	.short	(.L_20 - .L_19)
	.align		4
.L_19:
        /*0040*/ 	.word	index@(_Z6piCalkPdS_iPi)
        /*0044*/ 	.word	0x00000000
.L_20:


//--------------------- .nv.compat                --------------------------
	.section	.nv.compat,"",@"SHT_CUDA_COMPAT_INFO"
	.align	4
        /*0000*/ 	.byte	0x02, 0x09, 0x00, 0x00, 0x02, 0x02, 0x01, 0x00, 0x02, 0x05, 0x05, 0x00, 0x03, 0x07, 0x01, 0x01
        /*0010*/ 	.byte	0x02, 0x03, 0x00, 0x00, 0x02, 0x06, 0x01, 0x00, 0x04, 0x0b, 0x08, 0x00, 0x09, 0x00, 0x00, 0x00
        /*0020*/ 	.byte	0x00, 0x00, 0x00, 0x00


//--------------------- .nv.info._Z6randomjPi     --------------------------
	.section	.nv.info._Z6randomjPi,"",@"SHT_CUDA_INFO"
	.sectionflags	@""
	.align	4


	//----- nvinfo : EIATTR_CUDA_API_VERSION
	.align		4
        /*0000*/ 	.byte	0x04, 0x37
        /*0002*/ 	.short	(.L_22 - .L_21)
.L_21:
        /*0004*/ 	.word	0x00000082


	//----- nvinfo : EIATTR_KPARAM_INFO
	.align		4
.L_22:
        /*0008*/ 	.byte	0x04, 0x17
        /*000a*/ 	.short	(.L_24 - .L_23)
.L_23:
        /*000c*/ 	.word	0x00000000
        /*0010*/ 	.short	0x0001
        /*0012*/ 	.short	0x0008
        /*0014*/ 	.byte	0x00, 0xf5, 0x21, 0x00


	//----- nvinfo : EIATTR_KPARAM_INFO
	.align		4
.L_24:
        /*0018*/ 	.byte	0x04, 0x17
        /*001a*/ 	.short	(.L_26 - .L_25)
.L_25:
        /*001c*/ 	.word	0x00000000
        /*0020*/ 	.short	0x0000
        /*0022*/ 	.short	0x0000
        /*0024*/ 	.byte	0x00, 0xf0, 0x11, 0x00


	//----- nvinfo : EIATTR_SPARSE_MMA_MASK
	.align		4
.L_26:
        /*0028*/ 	.byte	0x03, 0x50
        /*002a*/ 	.short	0x0000


	//----- nvinfo : EIATTR_MAXREG_COUNT
	.align		4
        /*002c*/ 	.byte	0x03, 0x1b
        /*002e*/ 	.short	0x00ff


	//----- nvinfo : EIATTR_MERCURY_ISA_VERSION
	.align		4
        /*0030*/ 	.byte	0x03, 0x5f
        /*0032*/ 	.short	0x0101


	//----- nvinfo : EIATTR_VRC_CTA_INIT_COUNT
	.align		4
        /*0034*/ 	.byte	0x02, 0x4a
	.zero		1
	.zero		1


	//----- nvinfo : EIATTR_EXIT_INSTR_OFFSETS
	.align		4
        /*0038*/ 	.byte	0x04, 0x1c
        /*003a*/ 	.short	(.L_28 - .L_27)


	//   ....[0]....
.L_27:
        /*003c*/ 	.word	0x00000140


	//----- nvinfo : EIATTR_CBANK_PARAM_SIZE
	.align		4
.L_28:
        /*0040*/ 	.byte	0x03, 0x19
        /*0042*/ 	.short	0x0010


	//----- nvinfo : EIATTR_PARAM_CBANK
	.align		4
        /*0044*/ 	.byte	0x04, 0x0a
        /*0046*/ 	.short	(.L_30 - .L_29)
	.align		4
.L_29:
        /*0048*/ 	.word	index@(.nv.constant0._Z6randomjPi)
        /*004c*/ 	.short	0x0380
        /*004e*/ 	.short	0x0010


	//----- nvinfo : EIATTR_SW_WAR
	.align		4
.L_30:
        /*0050*/ 	.byte	0x04, 0x36
        /*0052*/ 	.short	(.L_32 - .L_31)
.L_31:
        /*0054*/ 	.word	0x00000008
.L_32:


//--------------------- .nv.info._Z6piCalkPdS_iPi --------------------------
	.section	.nv.info._Z6piCalkPdS_iPi,"",@"SHT_CUDA_INFO"
	.sectionflags	@""
	.align	4


	//----- nvinfo : EIATTR_CUDA_API_VERSION
	.align		4
        /*0000*/ 	.byte	0x04, 0x37
        /*0002*/ 	.short	(.L_34 - .L_33)
.L_33:
        /*0004*/ 	.word	0x00000082


	//----- nvinfo : EIATTR_KPARAM_INFO
	.align		4
.L_34:
        /*0008*/ 	.byte	0x04, 0x17
        /*000a*/ 	.short	(.L_36 - .L_35)
.L_35:
        /*000c*/ 	.word	0x00000000
        /*0010*/ 	.short	0x0003
        /*0012*/ 	.short	0x0018
        /*0014*/ 	.byte	0x00, 0xf5, 0x21, 0x00


	//----- nvinfo : EIATTR_KPARAM_INFO
	.align		4
.L_36:
        /*0018*/ 	.byte	0x04, 0x17
        /*001a*/ 	.short	(.L_38 - .L_37)
.L_37:
        /*001c*/ 	.word	0x00000000
        /*0020*/ 	.short	0x0002
        /*0022*/ 	.short	0x0010
        /*0024*/ 	.byte	0x00, 0xf0, 0x11, 0x00


	//----- nvinfo : EIATTR_KPARAM_INFO
	.align		4
.L_38:
        /*0028*/ 	.byte	0x04, 0x17
        /*002a*/ 	.short	(.L_40 - .L_39)
.L_39:
        /*002c*/ 	.word	0x00000000
        /*0030*/ 	.short	0x0001
        /*0032*/ 	.short	0x0008
        /*0034*/ 	.byte	0x00, 0xf5, 0x21, 0x00


	//----- nvinfo : EIATTR_KPARAM_INFO
	.align		4
.L_40:
        /*0038*/ 	.byte	0x04, 0x17
        /*003a*/ 	.short	(.L_42 - .L_41)
.L_41:
        /*003c*/ 	.word	0x00000000
        /*0040*/ 	.short	0x0000
        /*0042*/ 	.short	0x0000
        /*0044*/ 	.byte	0x00, 0xf5, 0x21, 0x00


	//----- nvinfo : EIATTR_SPARSE_MMA_MASK
	.align		4
.L_42:
        /*0048*/ 	.byte	0x03, 0x50
        /*004a*/ 	.short	0x0000


	//----- nvinfo : EIATTR_MAXREG_COUNT
	.align		4
        /*004c*/ 	.byte	0x03, 0x1b
        /*004e*/ 	.short	0x00ff


	//----- nvinfo : EIATTR_MERCURY_ISA_VERSION
	.align		4
        /*0050*/ 	.byte	0x03, 0x5f
        /*0052*/ 	.short	0x0101


	//----- nvinfo : EIATTR_VRC_CTA_INIT_COUNT
	.align		4
        /*0054*/ 	.byte	0x02, 0x4a
	.zero		1
	.zero		1


	//----- nvinfo : EIATTR_EXIT_INSTR_OFFSETS
	.align		4
        /*0058*/ 	.byte	0x04, 0x1c
        /*005a*/ 	.short	(.L_44 - .L_43)


	//   ....[0]....
.L_43:
        /*005c*/ 	.word	0x00000010


	//----- nvinfo : EIATTR_CBANK_PARAM_SIZE
	.align		4
.L_44:
        /*0060*/ 	.byte	0x03, 0x19
        /*0062*/ 	.short	0x0020


	//----- nvinfo : EIATTR_PARAM_CBANK
	.align		4
        /*0064*/ 	.byte	0x04, 0x0a
        /*0066*/ 	.short	(.L_46 - .L_45)
	.align		4
.L_45:
        /*0068*/ 	.word	index@(.nv.constant0._Z6piCalkPdS_iPi)
        /*006c*/ 	.short	0x0380
        /*006e*/ 	.short	0x0020


	//----- nvinfo : EIATTR_SW_WAR
	.align		4
.L_46:
        /*0070*/ 	.byte	0x04, 0x36
        /*0072*/ 	.short	(.L_48 - .L_47)
.L_47:
        /*0074*/ 	.word	0x00000008
.L_48:


//--------------------- .nv.callgraph             --------------------------
	.section	.nv.callgraph,"",@"SHT_CUDA_CALLGRAPH"
	.align	4
	.sectionentsize	8
	.align		4
        /*0000*/ 	.word	0x00000000
	.align		4
        /*0004*/ 	.word	0xffffffff
	.align		4
        /*0008*/ 	.word	0x00000000
	.align		4
        /*000c*/ 	.word	0xfffffffe
	.align		4
        /*0010*/ 	.word	0x00000000
	.align		4
        /*0014*/ 	.word	0xfffffffd
	.align		4
        /*0018*/ 	.word	0x00000000
	.align		4
        /*001c*/ 	.word	0xfffffffc


//--------------------- .nv.constant4             --------------------------
	.section	.nv.constant4,"a",@progbits
	.align	8
	.align		8
.nv.constant4:
        /*0000*/ 	.dword	precalc_xorwow_matrix
	.align		8
        /*0008*/ 	.dword	precalc_xorwow_offset_matrix
	.align		8
        /*0010*/ 	.dword	mrg32k3aM1
	.align		8
        /*0018*/ 	.dword	mrg32k3aM2
	.align		8
        /*0020*/ 	.dword	mrg32k3aM1SubSeq
	.align		8
        /*0028*/ 	.dword	mrg32k3aM2SubSeq
	.align		8
        /*0030*/ 	.dword	mrg32k3aM1Seq
	.align		8
        /*0038*/ 	.dword	mrg32k3aM2Seq


//--------------------- .nv.constant3             --------------------------
	.section	.nv.constant3,"a",@progbits
	.align	8
.nv.constant3:
	.type		__cr_lgamma_table,@object
	.size		__cr_lgamma_table,(.L_8 - __cr_lgamma_table)
__cr_lgamma_table:
        /*0000*/ 	.byte	0x00, 0x00, 0x00, 0x00, 0x00, 0x00, 0x00, 0x00, 0x00, 0x00, 0x00, 0x00, 0x00, 0x00, 0x00, 0x00
        /*0010*/ 	.byte	0xef, 0x39, 0xfa, 0xfe, 0x42, 0x2e, 0xe6, 0x3f, 0x02, 0x20, 0x2a, 0xfa, 0x0b, 0xab, 0xfc, 0x3f
        /*0020*/ 	.byte	0xf9, 0x2c, 0x92, 0x7c, 0xa7, 0x6c, 0x09, 0x40, 0xc9, 0x79, 0x44, 0x3c, 0x64, 0x26, 0x13, 0x40
        /*0030*/ 	.byte	0xca, 0x01, 0xcf, 0x3a, 0x27, 0x51, 0x1a, 0x40, 0x30, 0xcc, 0x2d, 0xf3, 0xe1, 0x0c, 0x21, 0x40
        /*0040*/ 	.byte	0x0d, 0xb7, 0xfc, 0x82, 0x8e, 0x35, 0x25, 0x40
.L_8:


//--------------------- .text._Z6randomjPi        --------------------------
	.section	.text._Z6randomjPi,"ax",@progbits
	.align	128
        .global         _Z6randomjPi
        .type           _Z6randomjPi,@function
        .size           _Z6randomjPi,(.L_x_2 - _Z6randomjPi)
        .other          _Z6randomjPi,@"STO_CUDA_ENTRY STV_DEFAULT"
_Z6randomjPi:
.text._Z6randomjPi:
[----:B------:R-:W-:Y:S08]  /*0000*/  LDC R1, c[0x0][0x37c] ;  /* 0x0000df00ff017b82 */ /* 0x000ff00000000800 */
[----:B------:R-:W0:Y:S01]  /*0010*/  LDC R0, c[0x0][0x380] ;  /* 0x0000e000ff007b82 */ /* 0x000e220000000800 */
[----:B------:R-:W1:Y:S01]  /*0020*/  LDCU.64 UR4, c[0x0][0x358] ;  /* 0x00006b00ff0477ac */ /* 0x000e620008000a00 */
[----:B0-----:R-:W-:-:S05]  /*0030*/  LOP3.LUT R0, R0, 0xaad26b49, RZ, 0x3c, !PT ;  /* 0xaad26b4900007812 */ /* 0x001fca00078e3cff */
[----:B------:R-:W-:-:S04]  /*0040*/  IMAD R2, R0, 0x4182bed5, RZ ;  /* 0x4182bed500027824 */ /* 0x000fc800078e02ff */
[C---:B------:R-:W-:Y:S01]  /*0050*/  VIADD R3, R2.reuse, 0x75bcd15 ;  /* 0x075bcd1502037836 */ /* 0x040fe20000000000 */
[----:B------:R-:W-:-:S04]  /*0060*/  IADD3 R2, PT, PT, R2, 0x583f19, RZ ;  /* 0x00583f1902027810 */ /* 0x000fc80007ffe0ff */
[----:B------:R-:W-:-:S04]  /*0070*/  SHF.R.U32.HI R4, RZ, 0x2, R3 ;  /* 0x00000002ff047819 */ /* 0x000fc80000011603 */
[----:B------:R-:W-:Y:S01]  /*0080*/  LOP3.LUT R4, R4, R3, RZ, 0x3c, !PT ;  /* 0x0000000304047212 */ /* 0x000fe200078e3cff */
[----:B------:R-:W-:-:S03]  /*0090*/  IMAD.SHL.U32 R3, R2, 0x10, RZ ;  /* 0x0000001002037824 */ /* 0x000fc600078e00ff */
[----:B------:R-:W-:-:S04]  /*00a0*/  SHF.L.U32 R5, R4, 0x1, RZ ;  /* 0x0000000104057819 */ /* 0x000fc800000006ff */
[----:B------:R-:W-:-:S04]  /*00b0*/  LOP3.LUT R3, R2, R3, R5, 0x96, !PT ;  /* 0x0000000302037212 */ /* 0x000fc800078e9605 */
[----:B------:R-:W-:-:S05]  /*00c0*/  LOP3.LUT R3, R3, R4, RZ, 0x3c, !PT ;  /* 0x0000000403037212 */ /* 0x000fca00078e3cff */
[----:B------:R-:W-:Y:S02]  /*00d0*/  IMAD R0, R0, 0x4182bed5, R3 ;  /* 0x4182bed500007824 */ /* 0x000fe400078e0203 */
[----:B------:R-:W1:Y:S02]  /*00e0*/  LDC.64 R2, c[0x0][0x388] ;  /* 0x0000e200ff027b82 */ /* 0x000e640000000a00 */
[----:B------:R-:W-:-:S04]  /*00f0*/  VIADD R0, R0, 0xd9fc63dd ;  /* 0xd9fc63dd00007836 */ /* 0x000fc80000000000 */
[----:B------:R-:W-:-:S05]  /*0100*/  IMAD.HI.U32 R4, R0, 0x10624dd3, RZ ;  /* 0x10624dd300047827 */ /* 0x000fca00078e00ff */
[----:B------:R-:W-:-:S05]  /*0110*/  SHF.R.U32.HI R5, RZ, 0x6, R4 ;  /* 0x00000006ff057819 */ /* 0x000fca0000011604 */
[----:B------:R-:W-:-:S05]  /*0120*/  IMAD R5, R5, -0x3e8, R0 ;  /* 0xfffffc1805057824 */ /* 0x000fca00078e0200 */
[----:B-1----:R-:W-:Y:S01]  /*0130*/  STG.E desc[UR4][R2.64], R5 ;  /* 0x0000000502007986 */ /* 0x002fe2000c101904 */
[----:B------:R-:W-:Y:S05]  /*0140*/  EXIT ;  /* 0x000000000000794d */ /* 0x000fea0003800000 */
.L_x_0:
[----:B------:R-:W-:-:S00]  /*0150*/  BRA `(.L_x_0) ;  /* 0xfffffffc00fc7947 */ /* 0x000fc0000383ffff */
[----:B------:R-:W-:-:S00]  /*0160*/  NOP ;  /* 0x0000000000007918 */ /* 0x000fc00000000000 */
        /* <DEDUP_REMOVED lines=9> */
.L_x_2:


//--------------------- .text._Z6piCalkPdS_iPi    --------------------------
	.section	.text._Z6piCalkPdS_iPi,"ax",@progbits
	.align	128
        .global         _Z6piCalkPdS_iPi
        .type           _Z6piCalkPdS_iPi,@function
        .size           _Z6piCalkPdS_iPi,(.L_x_3 - _Z6piCalkPdS_iPi)
        .other          _Z6piCalkPdS_iPi,@"STO_CUDA_ENTRY STV_DEFAULT"
_Z6piCalkPdS_iPi:
.text._Z6piCalkPdS_iPi:
[----:B------:R-:W-:Y:S01]  /*0000*/  LDC R1, c[0x0][0x37c] ;  /* 0x0000df00ff017b82 */ /* 0x000fe20000000800 */
[----:B------:R-:W-:Y:S05]  /*0010*/  EXIT ;  /* 0x000000000000794d */ /* 0x000fea0003800000 */
.L_x_1:
        /* <DEDUP_REMOVED lines=14> */
.L_x_3:


//--------------------- .nv.global.init           --------------------------
	.section	.nv.global.init,"aw",@progbits
	.align	4
.nv.global.init:
	.type		mrg32k3aM1SubSeq,@object
	.size		mrg32k3aM1SubSeq,(mrg32k3aM2SubSeq - mrg32k3aM1SubSeq)
mrg32k3aM1SubSeq:
        /*0000*/ 	.byte	0x0b, 0xcc, 0xee, 0x04, 0x73, 0x29, 0x8b, 0x6f, 0xf6, 0x53, 0x03, 0xf6, 0x23, 0xf6, 0xea, 0xda
        /* <DEDUP_REMOVED lines=125> */
	.type		mrg32k3aM2SubSeq,@object
	.size		mrg32k3aM2SubSeq,(mrg32k3aM1 - mrg32k3aM2SubSeq)
mrg32k3aM2SubSeq:
        /* <DEDUP_REMOVED lines=126> */
	.type		mrg32k3aM1,@object
	.size		mrg32k3aM1,(mrg32k3aM1Seq - mrg32k3aM1)
mrg32k3aM1:
        /* <DEDUP_REMOVED lines=144> */
	.type		mrg32k3aM1Seq,@object
	.size		mrg32k3aM1Seq,(mrg32k3aM2 - mrg32k3aM1Seq)
mrg32k3aM1Seq:
        /* <DEDUP_REMOVED lines=144> */
	.type		mrg32k3aM2,@object
	.size		mrg32k3aM2,(mrg32k3aM2Seq - mrg32k3aM2)
mrg32k3aM2:
        /* <DEDUP_REMOVED lines=144> */
	.type		mrg32k3aM2Seq,@object
	.size		mrg32k3aM2Seq,(precalc_xorwow_matrix - mrg32k3aM2Seq)
mrg32k3aM2Seq:
        /* <DEDUP_REMOVED lines=144> */
	.type		precalc_xorwow_matrix,@object
	.size		precalc_xorwow_matrix,(precalc_xorwow_offset_matrix - precalc_xorwow_matrix)
precalc_xorwow_matrix:
        /* <DEDUP_REMOVED lines=6400> */
	.type		precalc_xorwow_offset_matrix,@object
	.size		precalc_xorwow_offset_matrix,(.L_1 - precalc_xorwow_offset_matrix)
precalc_xorwow_offset_matrix:
        /* <DEDUP_REMOVED lines=6400> */
.L_1:


//--------------------- .nv.shared.reserved.0     --------------------------
	.section	.nv.shared.reserved.0,"aw",@nobits
	.weak		__nv_reservedSMEM_offset_0_alias
	.size		__nv_reservedSMEM_offset_0_alias, 0, 64
	.other		__nv_reservedSMEM_offset_0_alias,@"STO_CUDA_RESERVED_SHARED STV_DEFAULT"
__nv_reservedSMEM_offset_0_alias:
	.zero		0
	.zero		64


//--------------------- .nv.constant0._Z6randomjPi --------------------------
	.section	.nv.constant0._Z6randomjPi,"a",@progbits
	.sectionflags	@""
	.align	4
.nv.constant0._Z6randomjPi:
	.zero		912


//--------------------- .nv.constant0._Z6piCalkPdS_iPi --------------------------
	.section	.nv.constant0._Z6piCalkPdS_iPi,"a",@progbits
	.sectionflags	@""
	.align	4
.nv.constant0._Z6piCalkPdS_iPi:
	.zero		928


//--------------------- SYMBOLS --------------------------

	.type		.nv.reservedSmem.offset0,@object
	.size		.nv.reservedSmem.offset0,0x4
